	.headerflags	@"EF_CUDA_TEXMODE_UNIFIED EF_CUDA_64BIT_ADDRESS EF_CUDA_SM86 EF_CUDA_VIRTUAL_SM(EF_CUDA_SM86)"
	.elftype	@"ET_EXEC"


//--------------------- .nv.info                  --------------------------
	.section	.nv.info,"",@"SHT_CUDA_INFO"
	.align	4


	//----- nvinfo : EIATTR_REGCOUNT
	.align		4
        /*0000*/ 	.byte	0x04, 0x2f
        /*0002*/ 	.short	(.L_1 - .L_0)
	.align		4
.L_0:
        /*0004*/ 	.word	index@(_Z17l1_latency_kernelILi50EEvPPvS1_Pj)
        /*0008*/ 	.word	0x00000012


	//----- nvinfo : EIATTR_MAX_STACK_SIZE
	.align		4
.L_1:
        /*000c*/ 	.byte	0x04, 0x23
        /*000e*/ 	.short	(.L_3 - .L_2)
	.align		4
.L_2:
        /*0010*/ 	.word	index@(_Z17l1_latency_kernelILi50EEvPPvS1_Pj)
        /*0014*/ 	.word	0x00000000


	//----- nvinfo : EIATTR_MIN_STACK_SIZE
	.align		4
.L_3:
        /*0018*/ 	.byte	0x04, 0x12
        /*001a*/ 	.short	(.L_5 - .L_4)
	.align		4
.L_4:
        /*001c*/ 	.word	index@(_Z17l1_latency_kernelILi50EEvPPvS1_Pj)
        /*0020*/ 	.word	0x00000000


	//----- nvinfo : EIATTR_FRAME_SIZE
	.align		4
.L_5:
        /*0024*/ 	.byte	0x04, 0x11
        /*0026*/ 	.short	(.L_7 - .L_6)
	.align		4
.L_6:
        /*0028*/ 	.word	index@(_Z17l1_latency_kernelILi50EEvPPvS1_Pj)
        /*002c*/ 	.word	0x00000000
.L_7:


//--------------------- .nv.info._Z17l1_latency_kernelILi50EEvPPvS1_Pj --------------------------
	.section	.nv.info._Z17l1_latency_kernelILi50EEvPPvS1_Pj,"",@"SHT_CUDA_INFO"
	.align	4


	//----- nvinfo : EIATTR_CUDA_API_VERSION
	.align		4
        /*0000*/ 	.byte	0x04, 0x37
        /*0002*/ 	.short	(.L_9 - .L_8)
.L_8:
        /*0004*/ 	.word	0x00000079


	//----- nvinfo : EIATTR_SW2861232_WAR
	.align		4
.L_9:
        /*0008*/ 	.byte	0x01, 0x35
	.zero		2


	//----- nvinfo : EIATTR_PARAM_CBANK
	.align		4
        /*000c*/ 	.byte	0x04, 0x0a
        /*000e*/ 	.short	(.L_11 - .L_10)
	.align		4
.L_10:
        /*0010*/ 	.word	index@(.nv.constant0._Z17l1_latency_kernelILi50EEvPPvS1_Pj)
        /*0014*/ 	.short	0x0160
        /*0016*/ 	.short	0x0018


	//----- nvinfo : EIATTR_CBANK_PARAM_SIZE
	.align		4
.L_11:
        /*0018*/ 	.byte	0x03, 0x19
        /*001a*/ 	.short	0x0018


	//----- nvinfo : EIATTR_KPARAM_INFO
	.align		4
        /*001c*/ 	.byte	0x04, 0x17
        /*001e*/ 	.short	(.L_13 - .L_12)
.L_12:
        /*0020*/ 	.word	0x00000000
        /*0024*/ 	.short	0x0002
        /*0026*/ 	.short	0x0010
        /*0028*/ 	.byte	0x00, 0xf0, 0x21, 0x00


	//----- nvinfo : EIATTR_KPARAM_INFO
	.align		4
.L_13:
        /*002c*/ 	.byte	0x04, 0x17
        /*002e*/ 	.short	(.L_15 - .L_14)
.L_14:
        /*0030*/ 	.word	0x00000000
        /*0034*/ 	.short	0x0001
        /*0036*/ 	.short	0x0008
        /*0038*/ 	.byte	0x00, 0xf0, 0x21, 0x00


	//----- nvinfo : EIATTR_KPARAM_INFO
	.align		4
.L_15:
        /*003c*/ 	.byte	0x04, 0x17
        /*003e*/ 	.short	(.L_17 - .L_16)
.L_16:
        /*0040*/ 	.word	0x00000000
        /*0044*/ 	.short	0x0000
        /*0046*/ 	.short	0x0000
        /*0048*/ 	.byte	0x00, 0xf0, 0x21, 0x00


	//----- nvinfo : EIATTR_MAXREG_COUNT
	.align		4
.L_17:
        /*004c*/ 	.byte	0x03, 0x1b
        /*004e*/ 	.short	0x00ff


	//----- nvinfo : EIATTR_EXIT_INSTR_OFFSETS
	.align		4
        /*0050*/ 	.byte	0x04, 0x1c
        /*0052*/ 	.short	(.L_19 - .L_18)


	//   ....[0]....
.L_18:
        /*0054*/ 	.word	0x00000740


	//   ....[1]....
        /*0058*/ 	.word	0x00000780


	//----- nvinfo : EIATTR_MAX_THREADS
	.align		4
.L_19:
        /*005c*/ 	.byte	0x04, 0x05
        /*005e*/ 	.short	(.L_21 - .L_20)
.L_20:
        /*0060*/ 	.word	0x00000004
        /*0064*/ 	.word	0x00000001
        /*0068*/ 	.word	0x00000001
.L_21:


//--------------------- .nv.constant0._Z17l1_latency_kernelILi50EEvPPvS1_Pj --------------------------
	.section	.nv.constant0._Z17l1_latency_kernelILi50EEvPPvS1_Pj,"a",@progbits
	.align	4
.nv.constant0._Z17l1_latency_kernelILi50EEvPPvS1_Pj:
	.zero		376


//--------------------- .text._Z17l1_latency_kernelILi50EEvPPvS1_Pj --------------------------
	.section	.text._Z17l1_latency_kernelILi50EEvPPvS1_Pj,"ax",@progbits
	.sectionflags	@"SHF_BARRIERS=1"
	.sectioninfo	@"SHI_REGISTERS=18"
	.align	128
        .global         _Z17l1_latency_kernelILi50EEvPPvS1_Pj
        .type           _Z17l1_latency_kernelILi50EEvPPvS1_Pj,@function
        .size           _Z17l1_latency_kernelILi50EEvPPvS1_Pj,(.L_x_1 - _Z17l1_latency_kernelILi50EEvPPvS1_Pj)
        .other          _Z17l1_latency_kernelILi50EEvPPvS1_Pj,@"STO_CUDA_ENTRY STV_DEFAULT"
_Z17l1_latency_kernelILi50EEvPPvS1_Pj:
.text._Z17l1_latency_kernelILi50EEvPPvS1_Pj:
[----:B------:R-:W-:-:S02]  /*0000*/  IMAD.MOV.U32 R1, RZ, RZ, c[0x0][0x28] ;  /* 0x00000a00ff017624 */ /* 0x000fc400078e00ff */
[----:B------:R-:W0:Y:S01]  /*0010*/  S2R R0, SR_TID.X ;  /* 0x0000000000007919 */ /* 0x000e220000002100 */
[----:B------:R-:W-:Y:S01]  /*0020*/  MOV R3, 0x8 ;  /* 0x0000000800037802 */ /* 0x000fe20000000f00 */
[----:B------:R-:W-:Y:S02]  /*0030*/  ULDC.64 UR4, c[0x0][0x118] ;  /* 0x0000460000047ab9 */ /* 0x000fe40000000a00 */
[----:B------:R-:W-:Y:S06]  /*0040*/  BAR.SYNC 0x0 ;  /* 0x0000000000007b1d */ /* 0x000fec0000000000 */
[----:B0-----:R-:W-:-:S06]  /*0050*/  IMAD.WIDE.U32 R2, R0, R3, c[0x0][0x160] ;  /* 0x0000580000027625 */ /* 0x001fcc00078e0003 */
[----:B------:R-:W2:Y:S04]  /*0060*/  LDG.E.64.CONSTANT R2, [R2.64] ;  /* 0x0000000402027981 */ /* 0x000ea8000c1e9b00 */
[----:B--2---:R-:W2:Y:S04]  /*0070*/  LDG.E.64.CONSTANT R4, [R2.64] ;  /* 0x0000000402047981 */ /* 0x004ea8000c1e9b00 */
        /* <DEDUP_REMOVED lines=47> */
[----:B--2---:R0:W5:Y:S02]  /*0370*/  LDG.E.64.CONSTANT R10, [R8.64] ;  /* 0x00000004080a7981 */ /* 0x004164000c1e9b00 */
[----:B------:R-:W1:Y:S01]  /*0380*/  S2UR UR6, SR_CLOCKLO ;  /* 0x00000000000679c3 */ /* 0x000e620000005000 */
[----:B------:R-:W-:-:S07]  /*0390*/  DEPBAR.LE SB1, 0x0 ;  /* 0x000090000000791a */ /* 0x000fce0000000000 */
[----:B-----5:R-:W2:Y:S04]  /*03a0*/  LDG.E.64.CONSTANT R10, [R10.64] ;  /* 0x000000040a0a7981 */ /* 0x020ea8000c1e9b00 */
[----:B------:R-:W-:Y:S06]  /*03b0*/  BAR.SYNC 0x0 ;  /* 0x0000000000007b1d */ /* 0x000fec0000000000 */
[----:B--2---:R-:W2:Y:S04]  /*03c0*/  LDG.E.64.CONSTANT R2, [R10.64] ;  /* 0x000000040a027981 */ /* 0x004ea8000c1e9b00 */
[----:B--2---:R-:W2:Y:S04]  /*03d0*/  LDG.E.64.CONSTANT R2, [R2.64] ;  /* 0x0000000402027981 */ /* 0x004ea8000c1e9b00 */
[----:B--2---:R-:W2:Y:S04]  /*03e0*/  LDG.E.64.CONSTANT R4, [R2.64] ;  /* 0x0000000402047981 */ /* 0x004ea8000c1e9b00 */
[----:B--2---:R-:W2:Y:S04]  /*03f0*/  LDG.E.64.CONSTANT R4, [R4.64] ;  /* 0x0000000404047981 */ /* 0x004ea8000c1e9b00 */
[----:B--2---:R-:W2:Y:S04]  /*0400*/  LDG.E.64.CONSTANT R6, [R4.64] ;  /* 0x0000000404067981 */ /* 0x004ea8000c1e9b00 */
[----:B--2---:R-:W2:Y:S04]  /*0410*/  LDG.E.64.CONSTANT R6, [R6.64] ;  /* 0x0000000406067981 */ /* 0x004ea8000c1e9b00 */
[----:B0-2---:R-:W2:Y:S04]  /*0420*/  LDG.E.64.CONSTANT R8, [R6.64] ;  /* 0x0000000406087981 */ /* 0x005ea8000c1e9b00 */
        /* <DEDUP_REMOVED lines=42> */
[----:B------:R-:W-:-:S02]  /*06d0*/  CS2R.32 R5, SR_CLOCKLO ;  /* 0x0000000000057805 */ /* 0x000fc40000005000 */
[----:B-----5:R-:W-:Y:S01]  /*06e0*/  ISETP.NE.U32.AND P0, PT, R8, RZ, PT ;  /* 0x000000ff0800720c */ /* 0x020fe20003f05070 */
[----:B------:R-:W-:Y:S01]  /*06f0*/  IMAD.MOV.U32 R3, RZ, RZ, 0x4 ;  /* 0x00000004ff037424 */ /* 0x000fe200078e00ff */
[----:B------:R-:W-:-:S02]  /*0700*/  IADD3 R5, R5, -UR6, RZ ;  /* 0x8000000605057c10 */ /* 0x000fc4000fffe0ff */
[----:B------:R-:W-:Y:S01]  /*0710*/  ISETP.NE.AND.EX P0, PT, R9, RZ, PT, P0 ;  /* 0x000000ff0900720c */ /* 0x000fe20003f05300 */
[----:B------:R-:W-:-:S05]  /*0720*/  IMAD.WIDE.U32 R2, R0, R3, c[0x0][0x170] ;  /* 0x00005c0000027625 */ /* 0x000fca00078e0003 */
[----:B------:R1:W-:Y:S07]  /*0730*/  STG.E [R2.64], R5 ;  /* 0x0000000502007986 */ /* 0x0003ee000c101904 */
[----:B------:R-:W-:Y:S05]  /*0740*/  @P0 EXIT ;  /* 0x000000000000094d */ /* 0x000fea0003800000 */
[----:B-1----:R-:W-:Y:S01]  /*0750*/  MOV R2, c[0x0][0x168] ;  /* 0x00005a0000027a02 */ /* 0x002fe20000000f00 */
[----:B------:R-:W-:-:S05]  /*0760*/  IMAD.MOV.U32 R3, RZ, RZ, c[0x0][0x16c] ;  /* 0x00005b00ff037624 */ /* 0x000fca00078e00ff */
[----:B------:R-:W-:Y:S01]  /*0770*/  STG.E.64 [R2.64], RZ ;  /* 0x000000ff02007986 */ /* 0x000fe2000c101b04 */
[----:B------:R-:W-:Y:S05]  /*0780*/  EXIT ;  /* 0x000000000000794d */ /* 0x000fea0003800000 */
.L_x_0:
[----:B------:R-:W-:-:S00]  /*0790*/  BRA `(.L_x_0) ;  /* 0xfffffff000007947 */ /* 0x000fc0000383ffff */
[----:B------:R-:W-:-:S00]  /*07a0*/  NOP ;  /* 0x0000000000007918 */ /* 0x000fc00000000000 */
        /* <DEDUP_REMOVED lines=13> */
.L_x_1:
